//
// Generated by NVIDIA NVVM Compiler
//
// Compiler Build ID: CL-36424714
// Cuda compilation tools, release 13.0, V13.0.88
// Based on NVVM 20.0.0
//

.version 9.0
.target sm_100
.address_size 64

	// .globl	_Z20print_2d_coordinatesv
.extern .func  (.param .b32 func_retval0) vprintf
(
	.param .b64 vprintf_param_0,
	.param .b64 vprintf_param_1
)
;
.global .align 1 .b8 $str[67] = {66, 108, 111, 99, 107, 32, 40, 37, 100, 44, 37, 100, 41, 32, 84, 104, 114, 101, 97, 100, 32, 40, 37, 100, 44, 37, 100, 41, 32, 226, 134, 146, 32, 71, 108, 111, 98, 97, 108, 32, 73, 68, 58, 32, 37, 50, 100, 32, 226, 134, 146, 32, 80, 105, 120, 101, 108, 32, 40, 37, 100, 44, 37, 100, 41, 10};

.visible .entry _Z20print_2d_coordinatesv()
{
	.local .align 8 .b8 	__local_depot0[32];
	.reg .b64 	%SP;
	.reg .b64 	%SPL;
	.reg .pred 	%p<4>;
	.reg .b32 	%r<13>;
	.reg .b64 	%rd<5>;

	mov.u64 	%SPL, __local_depot0;
	cvta.local.u64 	%SP, %SPL;
	mov.u32 	%r1, %ctaid.x;
	mov.u32 	%r7, %ntid.x;
	mov.u32 	%r2, %tid.x;
	mad.lo.s32 	%r3, %r1, %r7, %r2;
	mov.u32 	%r4, %ctaid.y;
	mov.u32 	%r8, %ntid.y;
	mov.u32 	%r5, %tid.y;
	mad.lo.s32 	%r9, %r4, %r8, %r5;
	setp.gt.s32 	%p1, %r3, 9;
	setp.gt.u32 	%p2, %r9, 4;
	or.pred  	%p3, %p1, %p2;
	@%p3 bra 	$L__BB0_2;
	add.u64 	%rd1, %SP, 0;
	add.u64 	%rd2, %SPL, 0;
	st.local.v2.u32 	[%rd2], {%r4, %r1};
	st.local.v2.u32 	[%rd2+8], {%r5, %r2};
	mad.lo.s32 	%r10, %r9, 10, %r3;
	st.local.v2.u32 	[%rd2+16], {%r10, %r9};
	st.local.u32 	[%rd2+24], %r3;
	mov.u64 	%rd3, $str;
	cvta.global.u64 	%rd4, %rd3;
	{ // callseq 0, 0
	.param .b64 param0;
	st.param.b64 	[param0], %rd4;
	.param .b64 param1;
	st.param.b64 	[param1], %rd1;
	.param .b32 retval0;
	call.uni (retval0), 
	vprintf, 
	(
	param0, 
	param1
	);
	ld.param.b32 	%r11, [retval0];
	} // callseq 0
$L__BB0_2:
	ret;

}


// ===== COMPILED SASS (sm_100) =====

	.target	sm_100

	.elftype	@"ET_EXEC"


//--------------------- .note.nv.tkinfo           --------------------------
	.section	.note.nv.tkinfo,"",@"SHT_NOTE"
	.sectionflags	@"SHF_NOTE_NV_TKINFO"
	.tkinfo
        /*0018*/ 	.word	0x00000002
        /*0030*/ 	.string	""
        /*0030*/ 	.string	"ptxas"
        /*0030*/ 	.string	"Cuda compilation tools, release 13.0, V13.0.88"
        /*0030*/ 	.string	"Build cuda_13.0.r13.0/compiler.36424714_0"
        /*0030*/ 	.string	"-arch sm_100 -m 64 "



//--------------------- .note.nv.cuinfo           --------------------------
	.section	.note.nv.cuinfo,"",@"SHT_NOTE"
	.sectionflags	@"SHF_NOTE_NV_CUINFO"
        /*0018*/ 	.short	0x0002
        /*001a*/ 	.short	0x0064
        /*001c*/ 	.short	0x0082
	.zero		2


//--------------------- .nv.info                  --------------------------
	.section	.nv.info,"",@"SHT_CUDA_INFO"
	.align	4


	//----- nvinfo : EIATTR_REGCOUNT
	.align		4
        /*0000*/ 	.byte	0x04, 0x2f
        /*0002*/ 	.short	(.L_2 - .L_1)
	.align		4
.L_1:
        /*0004*/ 	.word	index@(_Z20print_2d_coordinatesv)
        /*0008*/ 	.word	0x00000018


	//----- nvinfo : EIATTR_FRAME_SIZE
	.align		4
.L_2:
        /*000c*/ 	.byte	0x04, 0x11
        /*000e*/ 	.short	(.L_4 - .L_3)
	.align		4
.L_3:
        /*0010*/ 	.word	index@(_Z20print_2d_coordinatesv)
        /*0014*/ 	.word	0x00000020


	//----- nvinfo : EIATTR_MIN_STACK_SIZE
	.align		4
.L_4:
        /*0018*/ 	.byte	0x04, 0x12
        /*001a*/ 	.short	(.L_6 - .L_5)
	.align		4
.L_5:
        /*001c*/ 	.word	index@(_Z20print_2d_coordinatesv)
        /*0020*/ 	.word	0x00000020
.L_6:


//--------------------- .nv.compat                --------------------------
	.section	.nv.compat,"",@"SHT_CUDA_COMPAT_INFO"
	.align	4
        /*0000*/ 	.byte	0x02, 0x09, 0x00, 0x00, 0x02, 0x02, 0x01, 0x00, 0x02, 0x05, 0x05, 0x00, 0x03, 0x07, 0x01, 0x01
        /*0010*/ 	.byte	0x02, 0x03, 0x00, 0x00, 0x02, 0x06, 0x01, 0x00, 0x04, 0x0b, 0x08, 0x00, 0x09, 0x00, 0x00, 0x00
        /*0020*/ 	.byte	0x00, 0x00, 0x00, 0x00


//--------------------- .nv.info._Z20print_2d_coordinatesv --------------------------
	.section	.nv.info._Z20print_2d_coordinatesv,"",@"SHT_CUDA_INFO"
	.sectionflags	@""
	.align	4


	//----- nvinfo : EIATTR_CUDA_API_VERSION
	.align		4
        /*0000*/ 	.byte	0x04, 0x37
        /*0002*/ 	.short	(.L_8 - .L_7)
.L_7:
        /*0004*/ 	.word	0x00000082


	//----- nvinfo : EIATTR_SPARSE_MMA_MASK
	.align		4
.L_8:
        /*0008*/ 	.byte	0x03, 0x50
        /*000a*/ 	.short	0x0000


	//----- nvinfo : EIATTR_MAXREG_COUNT
	.align		4
        /*000c*/ 	.byte	0x03, 0x1b
        /*000e*/ 	.short	0x00ff


	//----- nvinfo : EIATTR_EXTERNS
	.align		4
        /*0010*/ 	.byte	0x04, 0x0f
        /*0012*/ 	.short	(.L_10 - .L_9)


	//   ....[0]....
	.align		4
.L_9:
        /*0014*/ 	.word	index@(vprintf)


	//----- nvinfo : EIATTR_MERCURY_ISA_VERSION
	.align		4
.L_10:
        /*0018*/ 	.byte	0x03, 0x5f
        /*001a*/ 	.short	0x0101


	//----- nvinfo : EIATTR_VRC_CTA_INIT_COUNT
	.align		4
        /*001c*/ 	.byte	0x02, 0x4a
	.zero		1
	.zero		1


	//----- nvinfo : EIATTR_SYSCALL_OFFSETS
	.align		4
        /*0020*/ 	.byte	0x04, 0x46
        /*0022*/ 	.short	(.L_12 - .L_11)


	//   ....[0]....
.L_11:
        /*0024*/ 	.word	0x000001c0


	//----- nvinfo : EIATTR_EXIT_INSTR_OFFSETS
	.align		4
.L_12:
        /*0028*/ 	.byte	0x04, 0x1c
        /*002a*/ 	.short	(.L_14 - .L_13)


	//   ....[0]....
.L_13:
        /*002c*/ 	.word	0x00000100


	//   ....[1]....
        /*0030*/ 	.word	0x000001d0


	//----- nvinfo : EIATTR_CRS_STACK_SIZE
	.align		4
.L_14:
        /*0034*/ 	.byte	0x04, 0x1e
        /*0036*/ 	.short	(.L_16 - .L_15)
.L_15:
        /*0038*/ 	.word	0x00000000


	//----- nvinfo : EIATTR_SW_WAR
	.align		4
.L_16:
        /*003c*/ 	.byte	0x04, 0x36
        /*003e*/ 	.short	(.L_18 - .L_17)
.L_17:
        /*0040*/ 	.word	0x00000008
.L_18:


//--------------------- .nv.callgraph             --------------------------
	.section	.nv.callgraph,"",@"SHT_CUDA_CALLGRAPH"
	.align	4
	.sectionentsize	8
	.align		4
        /*0000*/ 	.word	0x00000000
	.align		4
        /*0004*/ 	.word	0xffffffff
	.align		4
        /*0008*/ 	.word	index@(_Z20print_2d_coordinatesv)
	.align		4
        /*000c*/ 	.word	index@(vprintf)
	.align		4
        /*0010*/ 	.word	0x00000000
	.align		4
        /*0014*/ 	.word	0xfffffffe
	.align		4
        /*0018*/ 	.word	0x00000000
	.align		4
        /*001c*/ 	.word	0xfffffffd
	.align		4
        /*0020*/ 	.word	0x00000000
	.align		4
        /*0024*/ 	.word	0xfffffffc


//--------------------- .nv.constant4             --------------------------
	.section	.nv.constant4,"a",@progbits
	.align	8
	.align		8
.nv.constant4:
        /*0000*/ 	.dword	vprintf
	.align		8
        /*0008*/ 	.dword	$str


//--------------------- .text._Z20print_2d_coordinatesv --------------------------
	.section	.text._Z20print_2d_coordinatesv,"ax",@progbits
	.align	128
        .global         _Z20print_2d_coordinatesv
        .type           _Z20print_2d_coordinatesv,@function
        .size           _Z20print_2d_coordinatesv,(.L_x_2 - _Z20print_2d_coordinatesv)
        .other          _Z20print_2d_coordinatesv,@"STO_CUDA_ENTRY STV_DEFAULT"
_Z20print_2d_coordinatesv:
.text._Z20print_2d_coordinatesv:
[----:B------:R-:W0:Y:S01]  /*0000*/  LDC R1, c[0x0][0x37c] ;  /* 0x0000df00ff017b82 */ /* 0x000e220000000800 */
[----:B------:R-:W1:Y:S01]  /*0010*/  S2R R10, SR_CTAID.Y ;  /* 0x00000000000a7919 */ /* 0x000e620000002600 */
[----:B------:R-:W2:Y:S01]  /*0020*/  LDCU UR5, c[0x0][0x2fc] ;  /* 0x00005f80ff0577ac */ /* 0x000ea20008000800 */
[----:B0-----:R-:W-:Y:S01]  /*0030*/  VIADD R1, R1, 0xffffffe0 ;  /* 0xffffffe001017836 */ /* 0x001fe20000000000 */
[----:B------:R-:W1:Y:S01]  /*0040*/  S2R R12, SR_TID.Y ;  /* 0x00000000000c7919 */ /* 0x000e620000002200 */
[----:B------:R-:W0:Y:S01]  /*0050*/  LDCU UR6, c[0x0][0x360] ;  /* 0x00006c00ff0677ac */ /* 0x000e220008000800 */
[----:B------:R-:W0:Y:S01]  /*0060*/  S2R R11, SR_CTAID.X ;  /* 0x00000000000b7919 */ /* 0x000e220000002500 */
[----:B------:R-:W1:Y:S01]  /*0070*/  LDCU UR7, c[0x0][0x364] ;  /* 0x00006c80ff0777ac */ /* 0x000e620008000800 */
[----:B------:R-:W0:Y:S01]  /*0080*/  S2R R13, SR_TID.X ;  /* 0x00000000000d7919 */ /* 0x000e220000002100 */
[----:B------:R-:W3:Y:S02]  /*0090*/  LDCU UR4, c[0x0][0x2f8] ;  /* 0x00005f00ff0477ac */ /* 0x000ee40008000800 */
[----:B---3--:R-:W-:Y:S01]  /*00a0*/  IADD3 R6, P1, PT, R1, UR4, RZ ;  /* 0x0000000401067c10 */ /* 0x008fe2000ff3e0ff */
[----:B-1----:R-:W-:-:S04]  /*00b0*/  IMAD R3, R10, UR7, R12 ;  /* 0x000000070a037c24 */ /* 0x002fc8000f8e020c */
[----:B--2---:R-:W-:Y:S01]  /*00c0*/  IMAD.X R7, RZ, RZ, UR5, P1 ;  /* 0x00000005ff077e24 */ /* 0x004fe200088e06ff */
[----:B------:R-:W-:Y:S01]  /*00d0*/  ISETP.GT.U32.AND P0, PT, R3, 0x4, PT ;  /* 0x000000040300780c */ /* 0x000fe20003f04070 */
[----:B0-----:R-:W-:-:S05]  /*00e0*/  IMAD R0, R11, UR6, R13 ;  /* 0x000000060b007c24 */ /* 0x001fca000f8e020d */
[----:B------:R-:W-:-:S13]  /*00f0*/  ISETP.GT.OR P0, PT, R0, 0x9, P0 ;  /* 0x000000090000780c */ /* 0x000fda0000704670 */
[----:B------:R-:W-:Y:S05]  /*0100*/  @P0 EXIT ;  /* 0x000000000000094d */ /* 0x000fea0003800000 */
[----:B------:R-:W-:Y:S01]  /*0110*/  MOV R8, 0x0 ;  /* 0x0000000000087802 */ /* 0x000fe20000000f00 */
[----:B------:R-:W-:Y:S01]  /*0120*/  IMAD R2, R3, 0xa, R0 ;  /* 0x0000000a03027824 */ /* 0x000fe200078e0200 */
[----:B------:R0:W-:Y:S01]  /*0130*/  STL.64 [R1], R10 ;  /* 0x0000000a01007387 */ /* 0x0001e20000100a00 */
[----:B------:R-:W1:Y:S03]  /*0140*/  LDCU.64 UR4, c[0x4][0x8] ;  /* 0x01000100ff0477ac */ /* 0x000e660008000a00 */
[----:B------:R0:W-:Y:S01]  /*0150*/  STL.64 [R1+0x8], R12 ;  /* 0x0000080c01007387 */ /* 0x0001e20000100a00 */
[----:B------:R-:W2:Y:S03]  /*0160*/  LDC.64 R8, c[0x4][R8] ;  /* 0x0100000008087b82 */ /* 0x000ea60000000a00 */
[----:B------:R0:W-:Y:S04]  /*0170*/  STL [R1+0x18], R0 ;  /* 0x0000180001007387 */ /* 0x0001e80000100800 */
[----:B------:R0:W-:Y:S01]  /*0180*/  STL.64 [R1+0x10], R2 ;  /* 0x0000100201007387 */ /* 0x0001e20000100a00 */
[----:B-1----:R-:W-:Y:S01]  /*0190*/  MOV R4, UR4 ;  /* 0x0000000400047c02 */ /* 0x002fe20008000f00 */
[----:B------:R-:W-:-:S07]  /*01a0*/  IMAD.U32 R5, RZ, RZ, UR5 ;  /* 0x00000005ff057e24 */ /* 0x000fce000f8e00ff */
[----:B------:R-:W-:-:S07]  /*01b0*/  LEPC R20, `(.L_x_0) ;  /* 0x000000001014794e */ /* 0x000fce0000000000 */
[----:B0-2---:R-:W-:Y:S05]  /*01c0*/  CALL.ABS.NOINC R8 ;  /* 0x0000000008007343 */ /* 0x005fea0003c00000 */
.L_x_0:
[----:B------:R-:W-:Y:S05]  /*01d0*/  EXIT ;  /* 0x000000000000794d */ /* 0x000fea0003800000 */
.L_x_1:
[----:B------:R-:W-:-:S00]  /*01e0*/  BRA `(.L_x_1) ;  /* 0xfffffffc00fc7947 */ /* 0x000fc0000383ffff */
[----:B------:R-:W-:-:S00]  /*01f0*/  NOP ;  /* 0x0000000000007918 */ /* 0x000fc00000000000 */
        /* <DEDUP_REMOVED lines=8> */
.L_x_2:


//--------------------- .nv.global.init           --------------------------
	.section	.nv.global.init,"aw",@progbits
.nv.global.init:
	.type		$str,@object
	.size		$str,(.L_0 - $str)
$str:
        /*0000*/ 	.byte	0x42, 0x6c, 0x6f, 0x63, 0x6b, 0x20, 0x28, 0x25, 0x64, 0x2c, 0x25, 0x64, 0x29, 0x20, 0x54, 0x68
        /*0010*/ 	.byte	0x72, 0x65, 0x61, 0x64, 0x20, 0x28, 0x25, 0x64, 0x2c, 0x25, 0x64, 0x29, 0x20, 0xe2, 0x86, 0x92
        /*0020*/ 	.byte	0x20, 0x47, 0x6c, 0x6f, 0x62, 0x61, 0x6c, 0x20, 0x49, 0x44, 0x3a, 0x20, 0x25, 0x32, 0x64, 0x20
        /*0030*/ 	.byte	0xe2, 0x86, 0x92, 0x20, 0x50, 0x69, 0x78, 0x65, 0x6c, 0x20, 0x28, 0x25, 0x64, 0x2c, 0x25, 0x64
        /*0040*/ 	.byte	0x29, 0x0a, 0x00
.L_0:


//--------------------- .nv.shared.reserved.0     --------------------------
	.section	.nv.shared.reserved.0,"aw",@nobits
	.weak		__nv_reservedSMEM_offset_0_alias
	.size		__nv_reservedSMEM_offset_0_alias, 0, 64
	.other		__nv_reservedSMEM_offset_0_alias,@"STO_CUDA_RESERVED_SHARED STV_DEFAULT"
__nv_reservedSMEM_offset_0_alias:
	.zero		0
	.zero		64


//--------------------- .nv.constant0._Z20print_2d_coordinatesv --------------------------
	.section	.nv.constant0._Z20print_2d_coordinatesv,"a",@progbits
	.sectionflags	@""
	.align	4
.nv.constant0._Z20print_2d_coordinatesv:
	.zero		896


//--------------------- SYMBOLS --------------------------

	.type		.nv.reservedSmem.offset0,@object
	.size		.nv.reservedSmem.offset0,0x4
	.type		vprintf,@function
